	.headerflags	@"EF_CUDA_TEXMODE_UNIFIED EF_CUDA_64BIT_ADDRESS EF_CUDA_ACCELERATORS EF_CUDA_SM90 EF_CUDA_VIRTUAL_SM(EF_CUDA_SM90)"
	.elftype	@"ET_EXEC"


//--------------------- .nv.info                  --------------------------
	.section	.nv.info,"",@"SHT_CUDA_INFO"
	.align	4


	//----- nvinfo : EIATTR_REGCOUNT
	.align		4
        /*0000*/ 	.byte	0x04, 0x2f
        /*0002*/ 	.short	(.L_3 - .L_2)
	.align		4
.L_2:
        /*0004*/ 	.word	index@(triton_poi_fused__native_batch_norm_legit_no_training_convolution_elu_9)
        /*0008*/ 	.word	0x00000020


	//----- nvinfo : EIATTR_MIN_STACK_SIZE
	.align		4
.L_3:
        /*000c*/ 	.byte	0x04, 0x12
        /*000e*/ 	.short	(.L_5 - .L_4)
	.align		4
.L_4:
        /*0010*/ 	.word	index@(triton_poi_fused__native_batch_norm_legit_no_training_convolution_elu_9)
        /*0014*/ 	.word	0x00000000


	//----- nvinfo : EIATTR_FRAME_SIZE
	.align		4
.L_5:
        /*0018*/ 	.byte	0x04, 0x11
        /*001a*/ 	.short	(.L_7 - .L_6)
	.align		4
.L_6:
        /*001c*/ 	.word	index@(triton_poi_fused__native_batch_norm_legit_no_training_convolution_elu_9)
        /*0020*/ 	.word	0x00000000


	//----- nvinfo : EIATTR_MIN_STACK_SIZE
	.align		4
.L_7:
        /*0024*/ 	.byte	0x04, 0x12
        /*0026*/ 	.short	(.L_9 - .L_8)
	.align		4
.L_8:
        /*0028*/ 	.word	index@(triton_poi_fused__native_batch_norm_legit_no_training_convolution_elu_9)
        /*002c*/ 	.word	0x00000000
.L_9:


//--------------------- .nv.info.triton_poi_fused__native_batch_norm_legit_no_training_convolution_elu_9 --------------------------
	.section	.nv.info.triton_poi_fused__native_batch_norm_legit_no_training_convolution_elu_9,"",@"SHT_CUDA_INFO"
	.sectionflags	@""
	.align	4


	//----- nvinfo : EIATTR_CUDA_API_VERSION
	.align		4
        /*0000*/ 	.byte	0x04, 0x37
        /*0002*/ 	.short	(.L_11 - .L_10)
.L_10:
        /*0004*/ 	.word	0x0000007c


	//----- nvinfo : EIATTR_KPARAM_INFO
	.align		4
.L_11:
        /*0008*/ 	.byte	0x04, 0x17
        /*000a*/ 	.short	(.L_13 - .L_12)
.L_12:
        /*000c*/ 	.word	0x00000000
        /*0010*/ 	.short	0x0007
        /*0012*/ 	.short	0x0038
        /*0014*/ 	.byte	0x00, 0xf0, 0x11, 0x00


	//----- nvinfo : EIATTR_KPARAM_INFO
	.align		4
.L_13:
        /*0018*/ 	.byte	0x04, 0x17
        /*001a*/ 	.short	(.L_15 - .L_14)
.L_14:
        /*001c*/ 	.word	0x00000000
        /*0020*/ 	.short	0x0006
        /*0022*/ 	.short	0x0030
        /*0024*/ 	.byte	0x00, 0xf4, 0x21, 0x00


	//----- nvinfo : EIATTR_KPARAM_INFO
	.align		4
.L_15:
        /*0028*/ 	.byte	0x04, 0x17
        /*002a*/ 	.short	(.L_17 - .L_16)
.L_16:
        /*002c*/ 	.word	0x00000000
        /*0030*/ 	.short	0x0005
        /*0032*/ 	.short	0x0028
        /*0034*/ 	.byte	0x00, 0xf4, 0x21, 0x00


	//----- nvinfo : EIATTR_KPARAM_INFO
	.align		4
.L_17:
        /*0038*/ 	.byte	0x04, 0x17
        /*003a*/ 	.short	(.L_19 - .L_18)
.L_18:
        /*003c*/ 	.word	0x00000000
        /*0040*/ 	.short	0x0004
        /*0042*/ 	.short	0x0020
        /*0044*/ 	.byte	0x00, 0xf4, 0x21, 0x00


	//----- nvinfo : EIATTR_KPARAM_INFO
	.align		4
.L_19:
        /*0048*/ 	.byte	0x04, 0x17
        /*004a*/ 	.short	(.L_21 - .L_20)
.L_20:
        /*004c*/ 	.word	0x00000000
        /*0050*/ 	.short	0x0003
        /*0052*/ 	.short	0x0018
        /*0054*/ 	.byte	0x00, 0xf4, 0x21, 0x00


	//----- nvinfo : EIATTR_KPARAM_INFO
	.align		4
.L_21:
        /*0058*/ 	.byte	0x04, 0x17
        /*005a*/ 	.short	(.L_23 - .L_22)
.L_22:
        /*005c*/ 	.word	0x00000000
        /*0060*/ 	.short	0x0002
        /*0062*/ 	.short	0x0010
        /*0064*/ 	.byte	0x00, 0xf4, 0x21, 0x00


	//----- nvinfo : EIATTR_KPARAM_INFO
	.align		4
.L_23:
        /*0068*/ 	.byte	0x04, 0x17
        /*006a*/ 	.short	(.L_25 - .L_24)
.L_24:
        /*006c*/ 	.word	0x00000000
        /*0070*/ 	.short	0x0001
        /*0072*/ 	.short	0x0008
        /*0074*/ 	.byte	0x00, 0xf4, 0x21, 0x00


	//----- nvinfo : EIATTR_KPARAM_INFO
	.align		4
.L_25:
        /*0078*/ 	.byte	0x04, 0x17
        /*007a*/ 	.short	(.L_27 - .L_26)
.L_26:
        /*007c*/ 	.word	0x00000000
        /*0080*/ 	.short	0x0000
        /*0082*/ 	.short	0x0000
        /*0084*/ 	.byte	0x00, 0xf4, 0x21, 0x00


	//----- nvinfo : EIATTR_SPARSE_MMA_MASK
	.align		4
.L_27:
        /*0088*/ 	.byte	0x03, 0x50
        /*008a*/ 	.short	0x0000


	//----- nvinfo : EIATTR_MAXREG_COUNT
	.align		4
        /*008c*/ 	.byte	0x03, 0x1b
        /*008e*/ 	.short	0x00ff


	//----- nvinfo : EIATTR_EXIT_INSTR_OFFSETS
	.align		4
        /*0090*/ 	.byte	0x04, 0x1c
        /*0092*/ 	.short	(.L_29 - .L_28)


	//   ....[0]....
.L_28:
        /*0094*/ 	.word	0x000014e0


	//----- nvinfo : EIATTR_REQNTID
	.align		4
.L_29:
        /*0098*/ 	.byte	0x04, 0x10
        /*009a*/ 	.short	(.L_31 - .L_30)
.L_30:
        /*009c*/ 	.word	0x00000080
        /*00a0*/ 	.word	0x00000001
        /*00a4*/ 	.word	0x00000001


	//----- nvinfo : EIATTR_CBANK_PARAM_SIZE
	.align		4
.L_31:
        /*00a8*/ 	.byte	0x03, 0x19
        /*00aa*/ 	.short	0x003c


	//----- nvinfo : EIATTR_PARAM_CBANK
	.align		4
        /*00ac*/ 	.byte	0x04, 0x0a
        /*00ae*/ 	.short	(.L_33 - .L_32)
	.align		4
.L_32:
        /*00b0*/ 	.word	index@(.nv.constant0.triton_poi_fused__native_batch_norm_legit_no_training_convolution_elu_9)
        /*00b4*/ 	.short	0x0210
        /*00b6*/ 	.short	0x003c


	//----- nvinfo : EIATTR_SW_WAR
	.align		4
.L_33:
        /*00b8*/ 	.byte	0x04, 0x36
        /*00ba*/ 	.short	(.L_35 - .L_34)
.L_34:
        /*00bc*/ 	.word	0x00000008
.L_35:


//--------------------- .nv.callgraph             --------------------------
	.section	.nv.callgraph,"",@"SHT_CUDA_CALLGRAPH"
	.align	4
	.sectionentsize	8
	.align		4
        /*0000*/ 	.word	0x00000000
	.align		4
        /*0004*/ 	.word	0xffffffff
	.align		4
        /*0008*/ 	.word	0x00000000
	.align		4
        /*000c*/ 	.word	0xfffffffe
	.align		4
        /*0010*/ 	.word	0x00000000
	.align		4
        /*0014*/ 	.word	0xfffffffd
	.align		4
        /*0018*/ 	.word	0x00000000
	.align		4
        /*001c*/ 	.word	0xfffffffc


//--------------------- .nv.constant4             --------------------------
	.section	.nv.constant4,"a",@progbits
	.align	8
	.align		8
.nv.constant4:
        /*0000*/ 	.dword	_$_str
	.align		8
        /*0008*/ 	.dword	_$_str_$_2


//--------------------- .text.triton_poi_fused__native_batch_norm_legit_no_training_convolution_elu_9 --------------------------
	.section	.text.triton_poi_fused__native_batch_norm_legit_no_training_convolution_elu_9,"ax",@progbits
	.align	128
        .global         triton_poi_fused__native_batch_norm_legit_no_training_convolution_elu_9
        .type           triton_poi_fused__native_batch_norm_legit_no_training_convolution_elu_9,@function
        .size           triton_poi_fused__native_batch_norm_legit_no_training_convolution_elu_9,(.L_x_1 - triton_poi_fused__native_batch_norm_legit_no_training_convolution_elu_9)
        .other          triton_poi_fused__native_batch_norm_legit_no_training_convolution_elu_9,@"STO_CUDA_ENTRY STV_DEFAULT"
triton_poi_fused__native_batch_norm_legit_no_training_convolution_elu_9:
.text.triton_poi_fused__native_batch_norm_legit_no_training_convolution_elu_9:
[----:B------:R-:W-:Y:S01]  /*0000*/  LDC R1, c[0x0][0x28] ;  /* 0x00000a00ff017b82 */ /* 0x000fe20000000800 */
[----:B------:R-:W1:Y:S01]  /*0010*/  S2R R0, SR_TID.X ;  /* 0x0000000000007919 */ /* 0x000e620000002100 */
[----:B------:R-:W-:-:S06]  /*0020*/  ULDC.64 UR4, c[0x0][0x208] ;  /* 0x0000820000047ab9 */ /* 0x000fcc0000000a00 */
[----:B------:R-:W2:Y:S01]  /*0030*/  LDC.64 R22, c[0x0][0x220] ;  /* 0x00008800ff167b82 */ /* 0x000ea20000000a00 */
[----:B------:R-:W3:Y:S07]  /*0040*/  S2R R5, SR_CTAID.X ;  /* 0x0000000000057919 */ /* 0x000eee0000002500 */
[----:B------:R-:W4:Y:S08]  /*0050*/  LDC.64 R16, c[0x0][0x210] ;  /* 0x00008400ff107b82 */ /* 0x000f300000000a00 */
[----:B------:R-:W5:Y:S08]  /*0060*/  LDC.64 R20, c[0x0][0x228] ;  /* 0x00008a00ff147b82 */ /* 0x000f700000000a00 */
[----:B------:R-:W2:Y:S01]  /*0070*/  LDC.64 R14, c[0x0][0x238] ;  /* 0x00008e00ff0e7b82 */ /* 0x000ea20000000a00 */
[----:B-1----:R-:W-:-:S07]  /*0080*/  SHF.L.U32 R0, R0, 0x2, RZ ;  /* 0x0000000200007819 */ /* 0x002fce00000006ff */
[----:B------:R-:W1:Y:S01]  /*0090*/  LDC.64 R12, c[0x0][0x240] ;  /* 0x00009000ff0c7b82 */ /* 0x000e620000000a00 */
[----:B---3--:R-:W-:Y:S02]  /*00a0*/  SHF.R.S32.HI R3, RZ, 0x15, R5 ;  /* 0x00000015ff037819 */ /* 0x008fe40000011405 */
[----:B------:R-:W-:Y:S02]  /*00b0*/  LOP3.LUT R0, R0, 0x1fc, RZ, 0xc0, !PT ;  /* 0x000001fc00007812 */ /* 0x000fe400078ec0ff */
[----:B------:R-:W-:Y:S02]  /*00c0*/  SGXT R3, R3, 0x1 ;  /* 0x000000010303781a */ /* 0x000fe40000000200 */
[----:B------:R-:W-:Y:S02]  /*00d0*/  LEA R2, R5, R0, 0xa ;  /* 0x0000000005027211 */ /* 0x000fe400078e50ff */
[----:B------:R-:W3:Y:S02]  /*00e0*/  LDC.64 R4, c[0x0][0x230] ;  /* 0x00008c00ff047b82 */ /* 0x000ee40000000a00 */
[----:B------:R-:W-:-:S04]  /*00f0*/  LEA.HI R0, R3, R2, RZ, 0xc ;  /* 0x0000000203007211 */ /* 0x000fc800078f60ff */
[----:B------:R-:W-:-:S04]  /*0100*/  SHF.R.S32.HI R19, RZ, 0xc, R0 ;  /* 0x0000000cff137819 */ /* 0x000fc80000011400 */
[----:B------:R-:W-:-:S04]  /*0110*/  LEA.HI R3, R19, R19, RZ, 0x7 ;  /* 0x0000001313037211 */ /* 0x000fc800078f38ff */
[----:B------:R-:W-:-:S04]  /*0120*/  LOP3.LUT R6, R3, 0xffffff80, RZ, 0xc0, !PT ;  /* 0xffffff8003067812 */ /* 0x000fc800078ec0ff */
[----:B------:R-:W-:-:S05]  /*0130*/  IADD3 R19, R19, -R6, RZ ;  /* 0x8000000613137210 */ /* 0x000fca0007ffe0ff */
[----:B---3--:R-:W-:-:S05]  /*0140*/  IMAD.WIDE R6, R19, 0x4, R4 ;  /* 0x0000000413067825 */ /* 0x008fca00078e0204 */
[----:B------:R-:W3:Y:S01]  /*0150*/  LDG.E.EL R3, desc[UR4][R6.64] ;  /* 0x0000000406037981 */ /* 0x000ee2000c2e1900 */
[----:B------:R-:W-:-:S04]  /*0160*/  IADD3 R0, R0, 0x200, RZ ;  /* 0x0000020000007810 */ /* 0x000fc80007ffe0ff */
[----:B------:R-:W-:-:S04]  /*0170*/  SHF.R.S32.HI R0, RZ, 0xc, R0 ;  /* 0x0000000cff007819 */ /* 0x000fc80000011400 */
[----:B------:R-:W-:-:S04]  /*0180*/  LEA.HI R8, R0, R0, RZ, 0x7 ;  /* 0x0000000000087211 */ /* 0x000fc800078f38ff */
[----:B------:R-:W-:-:S04]  /*0190*/  LOP3.LUT R25, R8, 0xffffff80, RZ, 0xc0, !PT ;  /* 0xffffff8008197812 */ /* 0x000fc800078ec0ff */
[----:B------:R-:W-:-:S05]  /*01a0*/  IADD3 R25, R0, -R25, RZ ;  /* 0x8000001900197210 */ /* 0x000fca0007ffe0ff */
[----:B------:R-:W-:-:S06]  /*01b0*/  IMAD.WIDE R10, R25, 0x4, R4 ;  /* 0x00000004190a7825 */ /* 0x000fcc00078e0204 */
[----:B------:R-:W3:Y:S01]  /*01c0*/  LDG.E.EL R11, desc[UR4][R10.64] ;  /* 0x000000040a0b7981 */ /* 0x000ee2000c2e1900 */
[----:B--2---:R-:W-:-:S04]  /*01d0*/  IMAD.WIDE R28, R19, 0x4, R22 ;  /* 0x00000004131c7825 */ /* 0x004fc800078e0216 */
[----:B----4-:R-:W-:-:S04]  /*01e0*/  IMAD.WIDE R16, R2, 0x4, R16 ;  /* 0x0000000402107825 */ /* 0x010fc800078e0210 */
[C---:B-----5:R-:W-:Y:S01]  /*01f0*/  IMAD.WIDE R8, R19.reuse, 0x4, R20 ;  /* 0x0000000413087825 */ /* 0x060fe200078e0214 */
[----:B0-----:R0:W2:Y:S04]  /*0200*/  LDG.E.EL R10, desc[UR4][R28.64] ;  /* 0x000000041c0a7981 */ /* 0x0010a8000c2e1900 */
[----:B------:R-:W2:Y:S01]  /*0210*/  LDG.E.128 R4, desc[UR4][R16.64] ;  /* 0x0000000410047981 */ /* 0x000ea2000c1e1d00 */
[----:B------:R-:W-:-:S03]  /*0220*/  IMAD.WIDE R26, R19, 0x4, R14 ;  /* 0x00000004131a7825 */ /* 0x000fc600078e020e */
[----:B------:R-:W4:Y:S01]  /*0230*/  LDG.E.EL R8, desc[UR4][R8.64] ;  /* 0x0000000408087981 */ /* 0x000f22000c2e1900 */
[----:B-1----:R-:W-:-:S05]  /*0240*/  IMAD.WIDE R18, R19, 0x4, R12 ;  /* 0x0000000413127825 */ /* 0x002fca00078e020c */
[----:B------:R1:W5:Y:S04]  /*0250*/  LDG.E.EL R0, desc[UR4][R18.64] ;  /* 0x0000000412007981 */ /* 0x000368000c2e1900 */
[----:B------:R-:W5:Y:S01]  /*0260*/  LDG.E.EL R9, desc[UR4][R26.64] ;  /* 0x000000041a097981 */ /* 0x000f62000c2e1900 */
[----:B------:R-:W-:-:S06]  /*0270*/  IMAD.WIDE R22, R25, 0x4, R22 ;  /* 0x0000000419167825 */ /* 0x000fcc00078e0216 */
[----:B------:R0:W5:Y:S01]  /*0280*/  LDG.E.EL R23, desc[UR4][R22.64] ;  /* 0x0000000416177981 */ /* 0x000162000c2e1900 */
[----:B------:R-:W-:-:S06]  /*0290*/  IMAD.WIDE R20, R25, 0x4, R20 ;  /* 0x0000000419147825 */ /* 0x000fcc00078e0214 */
[----:B------:R0:W5:Y:S01]  /*02a0*/  LDG.E.EL R20, desc[UR4][R20.64] ;  /* 0x0000000414147981 */ /* 0x000162000c2e1900 */
[----:B------:R-:W-:-:S04]  /*02b0*/  IMAD.WIDE R12, R25, 0x4, R12 ;  /* 0x00000004190c7825 */ /* 0x000fc800078e020c */
[----:B---3--:R-:W-:-:S04]  /*02c0*/  FADD R3, R3, 9.9999997473787516356e-06 ;  /* 0x3727c5ac03037421 */ /* 0x008fc80000000000 */
[----:B0-----:R-:W0:Y:S02]  /*02d0*/  MUFU.SQRT R28, R3 ;  /* 0x00000003001c7308 */ /* 0x001e240000002000 */
[C---:B0-----:R-:W-:Y:S02]  /*02e0*/  FSETP.GT.AND P0, PT, R28.reuse, 8.50705917302346158658e+37, PT ;  /* 0x7e8000001c00780b */ /* 0x041fe40003f04000 */
[----:B------:R-:W-:-:S11]  /*02f0*/  FSETP.GEU.AND P1, PT, R28, 1.175494350822287508e-38, PT ;  /* 0x008000001c00780b */ /* 0x000fd60003f2e000 */
[----:B------:R-:W-:Y:S01]  /*0300*/  @P0 FMUL R28, R28, 0.25 ;  /* 0x3e8000001c1c0820 */ /* 0x000fe20000400000 */
[----:B------:R-:W-:Y:S01]  /*0310*/  FADD R24, R11, 9.9999997473787516356e-06 ;  /* 0x3727c5ac0b187421 */ /* 0x000fe20000000000 */
[----:B------:R-:W-:Y:S02]  /*0320*/  HFMA2.MMA R11, -RZ, RZ, 1.625, 0 ;  /* 0x3e800000ff0b7435 */ /* 0x000fe400000001ff */
[----:B------:R-:W-:-:S06]  /*0330*/  @!P1 FMUL R28, R28, 16777216 ;  /* 0x4b8000001c1c9820 */ /* 0x000fcc0000400000 */
[----:B------:R-:W0:Y:S02]  /*0340*/  MUFU.RCP R28, R28 ;  /* 0x0000001c001c7308 */ /* 0x000e240000001000 */
[----:B-1----:R-:W-:Y:S01]  /*0350*/  FSEL R19, R11, 1, P0 ;  /* 0x3f8000000b137808 */ /* 0x002fe20000000000 */
[----:B--2---:R-:W-:-:S04]  /*0360*/  FADD R4, R4, R10 ;  /* 0x0000000a04047221 */ /* 0x004fc80000000000 */
[----:B------:R-:W-:Y:S01]  /*0370*/  @!P1 FMUL R19, R19, 16777216 ;  /* 0x4b80000013139820 */ /* 0x000fe20000400000 */
[----:B------:R-:W1:Y:S01]  /*0380*/  MUFU.SQRT R24, R24 ;  /* 0x0000001800187308 */ /* 0x000e620000002000 */
[----:B----4-:R-:W-:Y:S02]  /*0390*/  FADD R3, -R8, R4 ;  /* 0x0000000408037221 */ /* 0x010fe40000000100 */
[----:B0-----:R-:W-:-:S04]  /*03a0*/  FMUL R18, R28, R19 ;  /* 0x000000131c127220 */ /* 0x001fc80000400000 */
[----:B------:R-:W-:-:S04]  /*03b0*/  FMUL R3, R3, R18 ;  /* 0x0000001203037220 */ /* 0x000fc80000400000 */
[----:B-----5:R-:W-:Y:S01]  /*03c0*/  FFMA R3, R9, R3, R0 ;  /* 0x0000000309037223 */ /* 0x020fe20000000000 */
[----:B-1----:R-:W-:-:S03]  /*03d0*/  FSETP.GT.AND P0, PT, R24, 8.50705917302346158658e+37, PT ;  /* 0x7e8000001800780b */ /* 0x002fc60003f04000 */
[----:B------:R-:W-:Y:S01]  /*03e0*/  FMUL R28, R3, 1.4426950216293334961 ;  /* 0x3fb8aa3b031c7820 */ /* 0x000fe20000400000 */
[----:B------:R-:W-:Y:S01]  /*03f0*/  FSETP.GEU.AND P1, PT, R24, 1.175494350822287508e-38, PT ;  /* 0x008000001800780b */ /* 0x000fe20003f2e000 */
[--C-:B------:R-:W-:Y:S01]  /*0400*/  FADD R5, R5, R10.reuse ;  /* 0x0000000a05057221 */ /* 0x100fe20000000000 */
[--C-:B------:R-:W-:Y:S01]  /*0410*/  FADD R6, R6, R10.reuse ;  /* 0x0000000a06067221 */ /* 0x100fe20000000000 */
[----:B------:R-:W-:Y:S02]  /*0420*/  FADD R7, R7, R10 ;  /* 0x0000000a07077221 */ /* 0x000fe40000000000 */
[----:B------:R-:W0:Y:S01]  /*0430*/  FRND R28, R28 ;  /* 0x0000001c001c7307 */ /* 0x000e220000201000 */
[C---:B------:R-:W-:Y:S01]  /*0440*/  FADD R19, -R8.reuse, R6 ;  /* 0x0000000608137221 */ /* 0x040fe20000000100 */
[C---:B------:R-:W-:Y:S01]  /*0450*/  FADD R29, -R8.reuse, R5 ;  /* 0x00000005081d7221 */ /* 0x040fe20000000100 */
[----:B------:R-:W-:Y:S01]  /*0460*/  FADD R27, -R8, R7 ;  /* 0x00000007081b7221 */ /* 0x000fe20000000100 */
[----:B------:R-:W-:Y:S01]  /*0470*/  @P0 FMUL R24, R24, 0.25 ;  /* 0x3e80000018180820 */ /* 0x000fe20000400000 */
[----:B------:R-:W-:-:S03]  /*0480*/  FADD.FTZ R8, |R3|, -RZ ;  /* 0x800000ff03087221 */ /* 0x000fc60000010200 */
[----:B------:R-:W-:Y:S02]  /*0490*/  @!P1 FMUL R24, R24, 16777216 ;  /* 0x4b80000018189820 */ /* 0x000fe40000400000 */
[----:B------:R-:W-:Y:S01]  /*04a0*/  FSETP.GEU.AND P2, PT, R8, 0.40999999642372131348, PT ;  /* 0x3ed1eb850800780b */ /* 0x000fe20003f4e000 */
[-C--:B------:R-:W-:Y:S01]  /*04b0*/  FMUL R27, R27, R18.reuse ;  /* 0x000000121b1b7220 */ /* 0x080fe20000400000 */
[-C--:B------:R-:W-:Y:S01]  /*04c0*/  FMUL R10, R19, R18.reuse ;  /* 0x00000012130a7220 */ /* 0x080fe20000400000 */
[----:B------:R-:W-:Y:S01]  /*04d0*/  FMUL R19, R29, R18 ;  /* 0x000000121d137220 */ /* 0x000fe20000400000 */
[----:B------:R-:W1:Y:S01]  /*04e0*/  MUFU.RCP R24, R24 ;  /* 0x0000001800187308 */ /* 0x000e620000001000 */
[----:B0-----:R-:W-:Y:S02]  /*04f0*/  FSEL R28, R28, RZ, P2 ;  /* 0x000000ff1c1c7208 */ /* 0x001fe40001000000 */
[----:B------:R-:W-:Y:S01]  /*0500*/  FSEL R29, R11, 1, P0 ;  /* 0x3f8000000b1d7808 */ /* 0x000fe20000000000 */
[C-C-:B------:R-:W-:Y:S01]  /*0510*/  FFMA R11, R9.reuse, R27, R0.reuse ;  /* 0x0000001b090b7223 */ /* 0x140fe20000000000 */
[C-C-:B------:R-:W-:Y:S01]  /*0520*/  FFMA R10, R9.reuse, R10, R0.reuse ;  /* 0x0000000a090a7223 */ /* 0x140fe20000000000 */
[----:B------:R-:W-:Y:S01]  /*0530*/  FFMA.FTZ R27, -R28, 0.693145751953125, R3 ;  /* 0x3f3172001c1b7823 */ /* 0x000fe20000010103 */
[----:B------:R-:W-:Y:S01]  /*0540*/  FFMA R9, R9, R19, R0 ;  /* 0x0000001309097223 */ /* 0x000fe20000000000 */
[----:B------:R-:W-:-:S02]  /*0550*/  MOV R0, 0x3ab5ebe6 ;  /* 0x3ab5ebe600007802 */ /* 0x000fc40000000f00 */
[----:B------:R-:W-:Y:S01]  /*0560*/  FFMA.FTZ R27, -R28, 1.428606765330187045e-06, R27 ;  /* 0x35bfbe8e1c1b7823 */ /* 0x000fe2000001011b */
[----:B------:R-:W-:-:S03]  /*0570*/  @!P1 FMUL R29, R29, 16777216 ;  /* 0x4b8000001d1d9820 */ /* 0x000fc60000400000 */
[----:B------:R-:W-:Y:S01]  /*0580*/  FFMA.FTZ R18, R27, R0, 0.0083824126049876213074 ;  /* 0x3c0956631b127423 */ /* 0x000fe20000010000 */
[----:B-1----:R-:W-:-:S03]  /*0590*/  FMUL R19, R24, R29 ;  /* 0x0000001d18137220 */ /* 0x002fc60000400000 */
[----:B------:R-:W-:-:S04]  /*05a0*/  FFMA.FTZ R24, R27, R18, 0.041667830199003219604 ;  /* 0x3d2aabe31b187423 */ /* 0x000fc80000010012 */
[----:B------:R-:W-:-:S04]  /*05b0*/  FFMA.FTZ R24, R27, R24, 0.16666397452354431152 ;  /* 0x3e2aa9f61b187423 */ /* 0x000fc80000010018 */
[----:B------:R-:W-:Y:S01]  /*05c0*/  FFMA.FTZ R24, R27, R24, 0.49999994039535522461 ;  /* 0x3efffffe1b187423 */ /* 0x000fe20000010018 */
[----:B------:R-:W-:-:S03]  /*05d0*/  FSETP.NEU.AND P2, PT, R28, 128, PT ;  /* 0x430000001c00780b */ /* 0x000fc60003f4d000 */
[----:B------:R-:W-:Y:S01]  /*05e0*/  FMUL R24, R27, R24 ;  /* 0x000000181b187220 */ /* 0x000fe20000400000 */
[----:B------:R-:W-:-:S03]  /*05f0*/  FSEL R8, R28, 127, P2 ;  /* 0x42fe00001c087808 */ /* 0x000fc60001000000 */
[----:B------:R-:W-:Y:S01]  /*0600*/  FFMA.FTZ R27, R27, R24, R27 ;  /* 0x000000181b1b7223 */ /* 0x000fe2000001001b */
[C---:B------:R-:W-:Y:S01]  /*0610*/  FMUL R24, R9.reuse, 1.4426950216293334961 ;  /* 0x3fb8aa3b09187820 */ /* 0x040fe20000400000 */
[----:B------:R-:W0:Y:S01]  /*0620*/  MUFU.EX2 R18, R8 ;  /* 0x0000000800127308 */ /* 0x000e220000000800 */
[----:B------:R-:W-:-:S07]  /*0630*/  FADD.FTZ R26, |R9|, -RZ ;  /* 0x800000ff091a7221 */ /* 0x000fce0000010200 */
[----:B------:R-:W1:Y:S01]  /*0640*/  FRND R24, R24 ;  /* 0x0000001800187307 */ /* 0x000e620000201000 */
[----:B------:R-:W-:Y:S01]  /*0650*/  FSETP.GEU.AND P0, PT, R26, 0.40999999642372131348, PT ;  /* 0x3ed1eb851a00780b */ /* 0x000fe20003f0e000 */
[----:B0-----:R-:W-:-:S04]  /*0660*/  FADD R29, R18, -1 ;  /* 0xbf800000121d7421 */ /* 0x001fc80000000000 */
[----:B------:R-:W-:Y:S01]  /*0670*/  FFMA.FTZ R18, R18, R27, R29 ;  /* 0x0000001b12127223 */ /* 0x000fe2000001001d */
[----:B-1----:R-:W-:-:S05]  /*0680*/  FSEL R8, R24, RZ, P0 ;  /* 0x000000ff18087208 */ /* 0x002fca0000000000 */
[----:B------:R-:W-:-:S04]  /*0690*/  FFMA.FTZ R27, -R8, 0.693145751953125, R9 ;  /* 0x3f317200081b7823 */ /* 0x000fc80000010109 */
[----:B------:R-:W-:-:S04]  /*06a0*/  FFMA.FTZ R27, -R8, 1.428606765330187045e-06, R27 ;  /* 0x35bfbe8e081b7823 */ /* 0x000fc8000001011b */
[----:B------:R-:W-:Y:S01]  /*06b0*/  FFMA.FTZ R24, R27, R0, 0.0083824126049876213074 ;  /* 0x3c0956631b187423 */ /* 0x000fe20000010000 */
[----:B------:R-:W-:-:S03]  /*06c0*/  FSETP.NEU.AND P6, PT, R8, 128, PT ;  /* 0x430000000800780b */ /* 0x000fc60003fcd000 */
[----:B------:R-:W-:Y:S01]  /*06d0*/  FFMA.FTZ R29, R27, R24, 0.041667830199003219604 ;  /* 0x3d2aabe31b1d7423 */ /* 0x000fe20000010018 */
[----:B------:R-:W-:-:S03]  /*06e0*/  FSEL R26, R8, 127, P6 ;  /* 0x42fe0000081a7808 */ /* 0x000fc60003000000 */
[C---:B------:R-:W-:Y:S01]  /*06f0*/  FFMA.FTZ R29, R27.reuse, R29, 0.16666397452354431152 ;  /* 0x3e2aa9f61b1d7423 */ /* 0x040fe2000001001d */
[----:B------:R-:W0:Y:S03]  /*0700*/  MUFU.EX2 R24, R26 ;  /* 0x0000001a00187308 */ /* 0x000e260000000800 */
[----:B------:R-:W-:-:S04]  /*0710*/  FFMA.FTZ R22, R27, R29, 0.49999994039535522461 ;  /* 0x3efffffe1b167423 */ /* 0x000fc8000001001d */
[----:B------:R-:W-:-:S04]  /*0720*/  FMUL R22, R27, R22 ;  /* 0x000000161b167220 */ /* 0x000fc80000400000 */
[----:B------:R-:W-:Y:S01]  /*0730*/  FFMA.FTZ R27, R27, R22, R27 ;  /* 0x000000161b1b7223 */ /* 0x000fe2000001001b */
[----:B------:R-:W-:Y:S01]  /*0740*/  FMUL R22, R10, 1.4426950216293334961 ;  /* 0x3fb8aa3b0a167820 */ /* 0x000fe20000400000 */
[----:B0-----:R-:W-:-:S05]  /*0750*/  FADD R21, R24, -1 ;  /* 0xbf80000018157421 */ /* 0x001fca0000000000 */
[----:B------:R-:W0:Y:S01]  /*0760*/  FRND R22, R22 ;  /* 0x0000001600167307 */ /* 0x000e220000201000 */
[----:B------:R-:W-:Y:S01]  /*0770*/  FFMA.FTZ R24, R24, R27, R21 ;  /* 0x0000001b18187223 */ /* 0x000fe20000010015 */
[----:B------:R-:W-:Y:S01]  /*0780*/  FADD.FTZ R21, |R10|, -RZ ;  /* 0x800000ff0a157221 */ /* 0x000fe20000010200 */
[----:B------:R-:W-:-:S04]  /*0790*/  IMAD.WIDE R26, R25, 0x4, R14 ;  /* 0x00000004191a7825 */ /* 0x000fc800078e020e */
[----:B------:R-:W-:Y:S02]  /*07a0*/  FSETP.GEU.AND P0, PT, R21, 0.40999999642372131348, PT ;  /* 0x3ed1eb851500780b */ /* 0x000fe40003f0e000 */
[----:B------:R1:W2:Y:S02]  /*07b0*/  LDG.E.EL R21, desc[UR4][R26.64] ;  /* 0x000000041a157981 */ /* 0x0002a4000c2e1900 */
[----:B0-----:R-:W-:-:S05]  /*07c0*/  FSEL R15, R22, RZ, P0 ;  /* 0x000000ff160f7208 */ /* 0x001fca0000000000 */
[----:B------:R-:W-:-:S04]  /*07d0*/  FFMA.FTZ R14, -R15, 0.693145751953125, R10 ;  /* 0x3f3172000f0e7823 */ /* 0x000fc8000001010a */
[----:B------:R-:W-:-:S04]  /*07e0*/  FFMA.FTZ R25, -R15, 1.428606765330187045e-06, R14 ;  /* 0x35bfbe8e0f197823 */ /* 0x000fc8000001010e */
[----:B------:R-:W-:Y:S01]  /*07f0*/  FFMA.FTZ R29, R25, R0, 0.0083824126049876213074 ;  /* 0x3c095663191d7423 */ /* 0x000fe20000010000 */
[----:B------:R-:W-:-:S03]  /*0800*/  FSETP.NEU.AND P0, PT, R15, 128, PT ;  /* 0x430000000f00780b */ /* 0x000fc60003f0d000 */
[----:B------:R-:W-:Y:S01]  /*0810*/  FFMA.FTZ R22, R25, R29, 0.041667830199003219604 ;  /* 0x3d2aabe319167423 */ /* 0x000fe2000001001d */
[----:B------:R-:W-:-:S03]  /*0820*/  FSEL R14, R15, 127, P0 ;  /* 0x42fe00000f0e7808 */ /* 0x000fc60000000000 */
[----:B------:R-:W-:Y:S01]  /*0830*/  FFMA.FTZ R22, R25, R22, 0.16666397452354431152 ;  /* 0x3e2aa9f619167423 */ /* 0x000fe20000010016 */
[----:B------:R-:W-:-:S03]  /*0840*/  FMUL R29, R11, 1.4426950216293334961 ;  /* 0x3fb8aa3b0b1d7820 */ /* 0x000fc60000400000 */
[C---:B------:R-:W-:Y:S01]  /*0850*/  FFMA.FTZ R22, R25.reuse, R22, 0.49999994039535522461 ;  /* 0x3efffffe19167423 */ /* 0x040fe20000010016 */
[----:B------:R-:W0:Y:S03]  /*0860*/  MUFU.EX2 R14, R14 ;  /* 0x0000000e000e7308 */ /* 0x000e260000000800 */
[----:B------:R-:W-:-:S05]  /*0870*/  FMUL R22, R25, R22 ;  /* 0x0000001619167220 */ /* 0x000fca0000400000 */
[----:B-1----:R-:W1:Y:S01]  /*0880*/  FRND R26, R29 ;  /* 0x0000001d001a7307 */ /* 0x002e620000201000 */
[----:B------:R-:W-:Y:S01]  /*0890*/  FFMA.FTZ R25, R25, R22, R25 ;  /* 0x0000001619197223 */ /* 0x000fe20000010019 */
[----:B------:R-:W-:-:S05]  /*08a0*/  FADD.FTZ R22, |R11|, -RZ ;  /* 0x800000ff0b167221 */ /* 0x000fca0000010200 */
[----:B------:R-:W-:Y:S01]  /*08b0*/  FSETP.GEU.AND P1, PT, R22, 0.40999999642372131348, PT ;  /* 0x3ed1eb851600780b */ /* 0x000fe20003f2e000 */
[----:B0-----:R-:W-:Y:S01]  /*08c0*/  FADD R27, R14, -1 ;  /* 0xbf8000000e1b7421 */ /* 0x001fe20000000000 */
[----:B------:R-:W-:Y:S01]  /*08d0*/  FSEL R28, R28, 127, P2 ;  /* 0x42fe00001c1c7808 */ /* 0x000fe20001000000 */
[----:B------:R0:W2:Y:S01]  /*08e0*/  LDG.E.EL R22, desc[UR4][R12.64] ;  /* 0x000000040c167981 */ /* 0x0000a2000c2e1900 */
[----:B-1----:R-:W-:Y:S01]  /*08f0*/  FSEL R26, R26, RZ, P1 ;  /* 0x000000ff1a1a7208 */ /* 0x002fe20000800000 */
[----:B------:R-:W-:-:S04]  /*0900*/  FFMA.FTZ R25, R14, R25, R27 ;  /* 0x000000190e197223 */ /* 0x000fc8000001001b */
[----:B------:R-:W-:-:S04]  /*0910*/  FFMA.FTZ R27, -R26, 0.693145751953125, R11 ;  /* 0x3f3172001a1b7823 */ /* 0x000fc8000001010b */
[C---:B------:R-:W-:Y:S01]  /*0920*/  FFMA.FTZ R27, -R26.reuse, 1.428606765330187045e-06, R27 ;  /* 0x35bfbe8e1a1b7823 */ /* 0x040fe2000001011b */
[----:B------:R-:W-:-:S03]  /*0930*/  FSETP.NEU.AND P1, PT, R26, 128, PT ;  /* 0x430000001a00780b */ /* 0x000fc60003f2d000 */
[C---:B------:R-:W-:Y:S01]  /*0940*/  FFMA.FTZ R14, R27.reuse, R0, 0.0083824126049876213074 ;  /* 0x3c0956631b0e7423 */ /* 0x040fe20000010000 */
[C---:B------:R-:W-:Y:S02]  /*0950*/  FSETP.GEU.AND P4, PT, R28.reuse, -25, PT ;  /* 0xc1c800001c00780b */ /* 0x040fe40003f8e000 */
[----:B------:R-:W-:Y:S01]  /*0960*/  FSETP.GT.AND P3, PT, R28, 128, PT ;  /* 0x430000001c00780b */ /* 0x000fe20003f64000 */
[----:B------:R-:W-:Y:S01]  /*0970*/  FFMA.FTZ R28, R27, R14, 0.041667830199003219604 ;  /* 0x3d2aabe31b1c7423 */ /* 0x000fe2000001000e */
[----:B------:R-:W-:-:S04]  /*0980*/  FSEL R14, R26, 127, P1 ;  /* 0x42fe00001a0e7808 */ /* 0x000fc80000800000 */
[----:B0-----:R-:W0:Y:S01]  /*0990*/  MUFU.EX2 R12, R14 ;  /* 0x0000000e000c7308 */ /* 0x001e220000000800 */
[----:B------:R-:W-:Y:S01]  /*09a0*/  FFMA.FTZ R28, R27, R28, 0.16666397452354431152 ;  /* 0x3e2aa9f61b1c7423 */ /* 0x000fe2000001001c */
[----:B------:R-:W-:Y:S01]  /*09b0*/  FSETP.NEU.AND P5, PT, R3, RZ, PT ;  /* 0x000000ff0300720b */ /* 0x000fe20003fad000 */
[----:B------:R-:W-:Y:S02]  /*09c0*/  @!P2 FADD R18, R18, R18 ;  /* 0x000000121212a221 */ /* 0x000fe40000000000 */
[C---:B------:R-:W-:Y:S01]  /*09d0*/  FFMA.FTZ R28, R27.reuse, R28, 0.49999994039535522461 ;  /* 0x3efffffe1b1c7423 */ /* 0x040fe2000001001c */
[----:B------:R-:W-:Y:S01]  /*09e0*/  FSEL R8, R8, 127, P6 ;  /* 0x42fe000008087808 */ /* 0x000fe20003000000 */
[----:B------:R-:W-:Y:S02]  /*09f0*/  @!P6 FADD R24, R24, R24 ;  /* 0x000000181818e221 */ /* 0x000fe40000000000 */
[----:B------:R-:W-:Y:S01]  /*0a00*/  FMUL R28, R27, R28 ;  /* 0x0000001c1b1c7220 */ /* 0x000fe20000400000 */
[----:B------:R-:W-:-:S02]  /*0a10*/  FSEL R18, R18, +INF , !P3 ;  /* 0x7f80000012127808 */ /* 0x000fc40005800000 */
[----:B------:R-:W-:Y:S01]  /*0a20*/  FSETP.GT.AND P3, PT, R8, 128, PT ;  /* 0x430000000800780b */ /* 0x000fe20003f64000 */
[----:B------:R-:W-:Y:S01]  /*0a30*/  FFMA.FTZ R27, R27, R28, R27 ;  /* 0x0000001c1b1b7223 */ /* 0x000fe2000001001b */
[----:B------:R-:W-:Y:S01]  /*0a40*/  FSEL R15, R15, 127, P0 ;  /* 0x42fe00000f0f7808 */ /* 0x000fe20000000000 */
[----:B0-----:R-:W-:Y:S01]  /*0a50*/  FADD R13, R12, -1 ;  /* 0xbf8000000c0d7421 */ /* 0x001fe20000000000 */
[----:B------:R-:W-:Y:S01]  /*0a60*/  FSETP.GEU.AND P2, PT, R8, -25, PT ;  /* 0xc1c800000800780b */ /* 0x000fe20003f4e000 */
[----:B------:R-:W-:Y:S01]  /*0a70*/  FADD R8, R3, R3 ;  /* 0x0000000303087221 */ /* 0x000fe20000000000 */
[----:B------:R-:W-:Y:S01]  /*0a80*/  @P5 FSEL R8, R18, -1, P4 ;  /* 0xbf80000012085808 */ /* 0x000fe20002000000 */
[----:B------:R-:W-:Y:S01]  /*0a90*/  FFMA.FTZ R27, R12, R27, R13 ;  /* 0x0000001b0c1b7223 */ /* 0x000fe2000001000d */
[----:B------:R-:W-:Y:S02]  /*0aa0*/  FSEL R24, R24, +INF , !P3 ;  /* 0x7f80000018187808 */ /* 0x000fe40005800000 */
[----:B------:R-:W-:-:S02]  /*0ab0*/  FSETP.GEU.AND P3, PT, R15, -25, PT ;  /* 0xc1c800000f00780b */ /* 0x000fc40003f6e000 */
[----:B------:R-:W-:Y:S02]  /*0ac0*/  FSETP.GT.AND P4, PT, R15, 128, PT ;  /* 0x430000000f00780b */ /* 0x000fe40003f84000 */
[----:B------:R-:W3:Y:S01]  /*0ad0*/  LDG.E.128 R12, desc[UR4][R16.64+0x800] ;  /* 0x00080004100c7981 */ /* 0x000ee2000c1e1d00 */
[C---:B------:R-:W-:Y:S01]  /*0ae0*/  FSETP.NEU.AND P6, PT, R9.reuse, RZ, PT ;  /* 0x000000ff0900720b */ /* 0x040fe20003fcd000 */
[----:B------:R-:W-:Y:S01]  /*0af0*/  FADD R18, R9, R9 ;  /* 0x0000000909127221 */ /* 0x000fe20000000000 */
[----:B------:R-:W-:Y:S01]  /*0b00*/  @!P0 FADD R25, R25, R25 ;  /* 0x0000001919198221 */ /* 0x000fe20000000000 */
[----:B------:R-:W-:Y:S02]  /*0b10*/  FSETP.NEU.AND P0, PT, R11, RZ, PT ;  /* 0x000000ff0b00720b */ /* 0x000fe40003f0d000 */
[----:B------:R-:W-:Y:S01]  /*0b20*/  FSEL R26, R26, 127, P1 ;  /* 0x42fe00001a1a7808 */ /* 0x000fe20000800000 */
[----:B------:R-:W-:-:S07]  /*0b30*/  @!P1 FADD R27, R27, R27 ;  /* 0x0000001b1b1b9221 */ /* 0x000fce0000000000 */
[----:B------:R-:W-:Y:S02]  /*0b40*/  @P6 FSEL R18, R24, -1, P2 ;  /* 0xbf80000018126808 */ /* 0x000fe40001000000 */
[----:B------:R-:W-:Y:S02]  /*0b50*/  FSETP.NEU.AND P6, PT, R10, RZ, PT ;  /* 0x000000ff0a00720b */ /* 0x000fe40003fcd000 */
[----:B------:R-:W-:Y:S02]  /*0b60*/  FSETP.GT.AND P5, PT, R26, 128, PT ;  /* 0x430000001a00780b */ /* 0x000fe40003fa4000 */
[----:B------:R-:W-:Y:S01]  /*0b70*/  FSEL R24, R25, +INF , !P4 ;  /* 0x7f80000019187808 */ /* 0x000fe20006000000 */
[----:B------:R-:W-:Y:S01]  /*0b80*/  FADD R25, R10, R10 ;  /* 0x0000000a0a197221 */ /* 0x000fe20000000000 */
[----:B------:R-:W-:Y:S02]  /*0b90*/  FSETP.GEU.AND P2, PT, R26, -25, PT ;  /* 0xc1c800001a00780b */ /* 0x000fe40003f4e000 */
[----:B------:R-:W-:-:S05]  /*0ba0*/  FSEL R27, R27, +INF , !P5 ;  /* 0x7f8000001b1b7808 */ /* 0x000fca0006800000 */
[----:B------:R-:W-:Y:S01]  /*0bb0*/  @P6 FSEL R25, R24, -1, P3 ;  /* 0xbf80000018196808 */ /* 0x000fe20001800000 */
[----:B------:R-:W-:Y:S01]  /*0bc0*/  FADD R24, R11, R11 ;  /* 0x0000000b0b187221 */ /* 0x000fe20000000000 */
[----:B------:R-:W-:Y:S02]  /*0bd0*/  @P0 FSEL R24, R27, -1, P2 ;  /* 0xbf8000001b180808 */ /* 0x000fe40001000000 */
[----:B------:R-:W-:-:S04]  /*0be0*/  FSETP.GT.AND P0, PT, R11, RZ, PT ;  /* 0x000000ff0b00720b */ /* 0x000fc80003f04000 */
[----:B------:R-:W-:Y:S01]  /*0bf0*/  FSEL R11, R11, R24, P0 ;  /* 0x000000180b0b7208 */ /* 0x000fe20000000000 */
[--C-:B---3--:R-:W-:Y:S01]  /*0c00*/  FADD R12, R12, R23.reuse ;  /* 0x000000170c0c7221 */ /* 0x108fe20000000000 */
[----:B------:R-:W-:-:S03]  /*0c10*/  FADD R14, R14, R23 ;  /* 0x000000170e0e7221 */ /* 0x000fc60000000000 */
[----:B------:R-:W-:Y:S01]  /*0c20*/  FADD R24, -R20, R12 ;  /* 0x0000000c14187221 */ /* 0x000fe20000000100 */
[--C-:B------:R-:W-:Y:S01]  /*0c30*/  FADD R13, R13, R23.reuse ;  /* 0x000000170d0d7221 */ /* 0x100fe20000000000 */
[----:B------:R-:W-:Y:S02]  /*0c40*/  FADD R15, R15, R23 ;  /* 0x000000170f0f7221 */ /* 0x000fe40000000000 */
[----:B------:R-:W-:Y:S01]  /*0c50*/  FMUL R23, R24, R19 ;  /* 0x0000001318177220 */ /* 0x000fe20000400000 */
[C---:B------:R-:W-:Y:S01]  /*0c60*/  FADD R26, -R20.reuse, R14 ;  /* 0x0000000e141a7221 */ /* 0x040fe20000000100 */
[C---:B------:R-:W-:Y:S01]  /*0c70*/  FADD R28, -R20.reuse, R13 ;  /* 0x0000000d141c7221 */ /* 0x040fe20000000100 */
[----:B------:R-:W-:Y:S01]  /*0c80*/  FADD R24, -R20, R15 ;  /* 0x0000000f14187221 */ /* 0x000fe20000000100 */
[----:B--2---:R-:W-:-:S03]  /*0c90*/  FFMA R20, R21, R23, R22 ;  /* 0x0000001715147223 */ /* 0x004fc60000000016 */
[-C--:B------:R-:W-:Y:S01]  /*0ca0*/  FMUL R29, R24, R19.reuse ;  /* 0x00000013181d7220 */ /* 0x080fe20000400000 */
[----:B------:R-:W-:Y:S01]  /*0cb0*/  FMUL R24, R20, 1.4426950216293334961 ;  /* 0x3fb8aa3b14187820 */ /* 0x000fe20000400000 */
[-C--:B------:R-:W-:Y:S01]  /*0cc0*/  FMUL R23, R26, R19.reuse ;  /* 0x000000131a177220 */ /* 0x080fe20000400000 */
[----:B------:R-:W-:-:S04]  /*0cd0*/  FMUL R27, R28, R19 ;  /* 0x000000131c1b7220 */ /* 0x000fc80000400000 */
[----:B------:R-:W0:Y:S01]  /*0ce0*/  FRND R24, R24 ;  /* 0x0000001800187307 */ /* 0x000e220000201000 */
[C-C-:B------:R-:W-:Y:S01]  /*0cf0*/  FFMA R19, R21.reuse, R23, R22.reuse ;  /* 0x0000001715137223 */ /* 0x140fe20000000016 */
[C-C-:B------:R-:W-:Y:S01]  /*0d00*/  FFMA R23, R21.reuse, R29, R22.reuse ;  /* 0x0000001d15177223 */ /* 0x140fe20000000016 */
[----:B------:R-:W-:Y:S01]  /*0d10*/  FFMA R21, R21, R27, R22 ;  /* 0x0000001b15157223 */ /* 0x000fe20000000016 */
[----:B------:R-:W-:-:S05]  /*0d20*/  FADD.FTZ R22, |R20|, -RZ ;  /* 0x800000ff14167221 */ /* 0x000fca0000010200 */
[----:B------:R-:W-:-:S04]  /*0d30*/  FSETP.GEU.AND P0, PT, R22, 0.40999999642372131348, PT ;  /* 0x3ed1eb851600780b */ /* 0x000fc80003f0e000 */
[----:B0-----:R-:W-:Y:S02]  /*0d40*/  FSEL R27, R24, RZ, P0 ;  /* 0x000000ff181b7208 */ /* 0x001fe40000000000 */
[----:B------:R-:W-:-:S03]  /*0d50*/  FSETP.GT.AND P0, PT, R10, RZ, PT ;  /* 0x000000ff0a00720b */ /* 0x000fc60003f04000 */
[C---:B------:R-:W-:Y:S01]  /*0d60*/  FFMA.FTZ R22, -R27.reuse, 0.693145751953125, R20 ;  /* 0x3f3172001b167823 */ /* 0x040fe20000010114 */
[----:B------:R-:W-:Y:S02]  /*0d70*/  FSEL R10, R10, R25, P0 ;  /* 0x000000190a0a7208 */ /* 0x000fe40000000000 */
[C---:B------:R-:W-:Y:S01]  /*0d80*/  FSETP.NEU.AND P0, PT, R27.reuse, 128, PT ;  /* 0x430000001b00780b */ /* 0x040fe20003f0d000 */
[----:B------:R-:W-:-:S03]  /*0d90*/  FFMA.FTZ R25, -R27, 1.428606765330187045e-06, R22 ;  /* 0x35bfbe8e1b197823 */ /* 0x000fc60000010116 */
[----:B------:R-:W-:Y:S01]  /*0da0*/  FSEL R22, R27, 127, P0 ;  /* 0x42fe00001b167808 */ /* 0x000fe20000000000 */
[----:B------:R-:W-:-:S04]  /*0db0*/  FFMA.FTZ R24, R25, R0, 0.0083824126049876213074 ;  /* 0x3c09566319187423 */ /* 0x000fc80000010000 */
[C---:B------:R-:W-:Y:S01]  /*0dc0*/  FFMA.FTZ R24, R25.reuse, R24, 0.041667830199003219604 ;  /* 0x3d2aabe319187423 */ /* 0x040fe20000010018 */
[----:B------:R-:W0:Y:S03]  /*0dd0*/  MUFU.EX2 R22, R22 ;  /* 0x0000001600167308 */ /* 0x000e260000000800 */
[----:B------:R-:W-:-:S04]  /*0de0*/  FFMA.FTZ R24, R25, R24, 0.16666397452354431152 ;  /* 0x3e2aa9f619187423 */ /* 0x000fc80000010018 */
[----:B------:R-:W-:-:S04]  /*0df0*/  FFMA.FTZ R24, R25, R24, 0.49999994039535522461 ;  /* 0x3efffffe19187423 */ /* 0x000fc80000010018 */
[----:B------:R-:W-:-:S04]  /*0e00*/  FMUL R24, R25, R24 ;  /* 0x0000001819187220 */ /* 0x000fc80000400000 */
[----:B------:R-:W-:Y:S01]  /*0e10*/  FFMA.FTZ R25, R25, R24, R25 ;  /* 0x0000001819197223 */ /* 0x000fe20000010019 */
[----:B0-----:R-:W-:-:S04]  /*0e20*/  FADD R29, R22, -1 ;  /* 0xbf800000161d7421 */ /* 0x001fc80000000000 */
[----:B------:R-:W-:Y:S01]  /*0e30*/  FFMA.FTZ R24, R22, R25, R29 ;  /* 0x0000001916187223 */ /* 0x000fe2000001001d */
[----:B------:R-:W-:-:S06]  /*0e40*/  FMUL R25, R19, 1.4426950216293334961 ;  /* 0x3fb8aa3b13197820 */ /* 0x000fcc0000400000 */
[----:B------:R-:W0:Y:S01]  /*0e50*/  FRND R25, R25 ;  /* 0x0000001900197307 */ /* 0x000e220000201000 */
[----:B------:R-:W-:Y:S01]  /*0e60*/  FADD.FTZ R26, |R19|, -RZ ;  /* 0x800000ff131a7221 */ /* 0x000fe20000010200 */
[----:B------:R-:W-:-:S04]  /*0e70*/  FSETP.NEU.AND P2, PT, R20, RZ, PT ;  /* 0x000000ff1400720b */ /* 0x000fc80003f4d000 */
[----:B------:R-:W-:Y:S02]  /*0e80*/  FSETP.GEU.AND P1, PT, R26, 0.40999999642372131348, PT ;  /* 0x3ed1eb851a00780b */ /* 0x000fe40003f2e000 */
[----:B------:R-:W-:Y:S01]  /*0e90*/  FSEL R27, R27, 127, P0 ;  /* 0x42fe00001b1b7808 */ /* 0x000fe20000000000 */
[----:B------:R-:W-:Y:S01]  /*0ea0*/  @!P0 FADD R24, R24, R24 ;  /* 0x0000001818188221 */ /* 0x000fe20000000000 */
[----:B0-----:R-:W-:Y:S02]  /*0eb0*/  FSEL R22, R25, RZ, P1 ;  /* 0x000000ff19167208 */ /* 0x001fe40000800000 */
[C---:B------:R-:W-:Y:S02]  /*0ec0*/  FSETP.GT.AND P0, PT, R27.reuse, 128, PT ;  /* 0x430000001b00780b */ /* 0x040fe40003f04000 */
[----:B------:R-:W-:Y:S01]  /*0ed0*/  FSETP.GEU.AND P1, PT, R27, -25, PT ;  /* 0xc1c800001b00780b */ /* 0x000fe20003f2e000 */
[----:B------:R-:W-:Y:S01]  /*0ee0*/  FFMA.FTZ R27, -R22, 0.693145751953125, R19 ;  /* 0x3f317200161b7823 */ /* 0x000fe20000010113 */
[----:B------:R-:W-:Y:S01]  /*0ef0*/  FSEL R24, R24, +INF , !P0 ;  /* 0x7f80000018187808 */ /* 0x000fe20004000000 */
[----:B------:R-:W-:-:S02]  /*0f00*/  FADD R25, R20, R20 ;  /* 0x0000001414197221 */ /* 0x000fc40000000000 */
[----:B------:R-:W-:Y:S01]  /*0f10*/  FFMA.FTZ R27, -R22, 1.428606765330187045e-06, R27 ;  /* 0x35bfbe8e161b7823 */ /* 0x000fe2000001011b */
[----:B------:R-:W-:-:S03]  /*0f20*/  @P2 FSEL R25, R24, -1, P1 ;  /* 0xbf80000018192808 */ /* 0x000fc60000800000 */
[----:B------:R-:W-:-:S04]  /*0f30*/  FFMA.FTZ R24, R27, R0, 0.0083824126049876213074 ;  /* 0x3c0956631b187423 */ /* 0x000fc80000010000 */
[----:B------:R-:W-:-:S04]  /*0f40*/  FFMA.FTZ R24, R27, R24, 0.041667830199003219604 ;  /* 0x3d2aabe31b187423 */ /* 0x000fc80000010018 */
[----:B------:R-:W-:Y:S01]  /*0f50*/  FFMA.FTZ R24, R27, R24, 0.16666397452354431152 ;  /* 0x3e2aa9f61b187423 */ /* 0x000fe20000010018 */
[----:B------:R-:W-:-:S03]  /*0f60*/  FSETP.NEU.AND P1, PT, R22, 128, PT ;  /* 0x430000001600780b */ /* 0x000fc60003f2d000 */
[----:B------:R-:W-:Y:S01]  /*0f70*/  FFMA.FTZ R24, R27, R24, 0.49999994039535522461 ;  /* 0x3efffffe1b187423 */ /* 0x000fe20000010018 */
[----:B------:R-:W-:-:S03]  /*0f80*/  FSEL R22, R22, 127, P1 ;  /* 0x42fe000016167808 */ /* 0x000fc60000800000 */
[----:B------:R-:W-:-:S04]  /*0f90*/  FMUL R24, R27, R24 ;  /* 0x000000181b187220 */ /* 0x000fc80000400000 */
[----:B------:R-:W-:Y:S02]  /*0fa0*/  FFMA.FTZ R27, R27, R24, R27 ;  /* 0x000000181b1b7223 */ /* 0x000fe4000001001b */
[----:B------:R-:W0:Y:S01]  /*0fb0*/  MUFU.EX2 R24, R22 ;  /* 0x0000001600187308 */ /* 0x000e220000000800 */
[----:B------:R-:W-:-:S04]  /*0fc0*/  FSETP.GT.AND P0, PT, R9, RZ, PT ;  /* 0x000000ff0900720b */ /* 0x000fc80003f04000 */
[----:B------:R-:W-:Y:S01]  /*0fd0*/  FSEL R9, R9, R18, P0 ;  /* 0x0000001209097208 */ /* 0x000fe20000000000 */
[----:B0-----:R-:W-:-:S04]  /*0fe0*/  FADD R29, R24, -1 ;  /* 0xbf800000181d7421 */ /* 0x001fc80000000000 */
[----:B------:R-:W-:Y:S01]  /*0ff0*/  FFMA.FTZ R27, R24, R27, R29 ;  /* 0x0000001b181b7223 */ /* 0x000fe2000001001d */
[----:B------:R-:W-:-:S04]  /*1000*/  FMUL R24, R21, 1.4426950216293334961 ;  /* 0x3fb8aa3b15187820 */ /* 0x000fc80000400000 */
[----:B------:R-:W0:Y:S01]  /*1010*/  FRND R18, R24 ;  /* 0x0000001800127307 */ /* 0x000e220000201000 */
[----:B------:R-:W-:-:S05]  /*1020*/  FADD.FTZ R26, |R21|, -RZ ;  /* 0x800000ff151a7221 */ /* 0x000fca0000010200 */
[----:B------:R-:W-:Y:S01]  /*1030*/  FSETP.GEU.AND P0, PT, R26, 0.40999999642372131348, PT ;  /* 0x3ed1eb851a00780b */ /* 0x000fe20003f0e000 */
[----:B------:R-:W-:-:S03]  /*1040*/  @!P1 FADD R27, R27, R27 ;  /* 0x0000001b1b1b9221 */ /* 0x000fc60000000000 */
[----:B0-----:R-:W-:Y:S02]  /*1050*/  FSEL R18, R18, RZ, P0 ;  /* 0x000000ff12127208 */ /* 0x001fe40000000000 */
[----:B------:R-:W-:-:S03]  /*1060*/  FSETP.GT.AND P0, PT, R22, 128, PT ;  /* 0x430000001600780b */ /* 0x000fc60003f04000 */
[----:B------:R-:W-:Y:S01]  /*1070*/  FFMA.FTZ R29, -R18, 0.693145751953125, R21 ;  /* 0x3f317200121d7823 */ /* 0x000fe20000010115 */
[----:B------:R-:W-:-:S03]  /*1080*/  FSEL R26, R27, +INF , !P0 ;  /* 0x7f8000001b1a7808 */ /* 0x000fc60004000000 */
[----:B------:R-:W-:-:S04]  /*1090*/  FFMA.FTZ R27, -R18, 1.428606765330187045e-06, R29 ;  /* 0x35bfbe8e121b7823 */ /* 0x000fc8000001011d */
[----:B------:R-:W-:-:S04]  /*10a0*/  FFMA.FTZ R24, R27, R0, 0.0083824126049876213074 ;  /* 0x3c0956631b187423 */ /* 0x000fc80000010000 */
[----:B------:R-:W-:-:S04]  /*10b0*/  FFMA.FTZ R24, R27, R24, 0.041667830199003219604 ;  /* 0x3d2aabe31b187423 */ /* 0x000fc80000010018 */
[----:B------:R-:W-:Y:S01]  /*10c0*/  FFMA.FTZ R24, R27, R24, 0.16666397452354431152 ;  /* 0x3e2aa9f61b187423 */ /* 0x000fe20000010018 */
[----:B------:R-:W-:-:S03]  /*10d0*/  FSETP.NEU.AND P0, PT, R18, 128, PT ;  /* 0x430000001200780b */ /* 0x000fc60003f0d000 */
[----:B------:R-:W-:Y:S01]  /*10e0*/  FFMA.FTZ R24, R27, R24, 0.49999994039535522461 ;  /* 0x3efffffe1b187423 */ /* 0x000fe20000010018 */
[----:B------:R-:W-:-:S03]  /*10f0*/  FSETP.NEU.AND P2, PT, R19, RZ, PT ;  /* 0x000000ff1300720b */ /* 0x000fc60003f4d000 */
[----:B------:R-:W-:Y:S01]  /*1100*/  FMUL R24, R27, R24 ;  /* 0x000000181b187220 */ /* 0x000fe20000400000 */
[----:B------:R-:W-:-:S03]  /*1110*/  FSEL R18, R18, 127, P0 ;  /* 0x42fe000012127808 */ /* 0x000fc60000000000 */
[----:B------:R-:W-:Y:S02]  /*1120*/  FFMA.FTZ R27, R27, R24, R27 ;  /* 0x000000181b1b7223 */ /* 0x000fe4000001001b */
[----:B------:R-:W0:Y:S01]  /*1130*/  MUFU.EX2 R24, R18 ;  /* 0x0000001200187308 */ /* 0x000e220000000800 */
[----:B------:R-:W-:Y:S01]  /*1140*/  FSETP.GEU.AND P1, PT, R22, -25, PT ;  /* 0xc1c800001600780b */ /* 0x000fe20003f2e000 */
[----:B------:R-:W-:-:S03]  /*1150*/  FADD R22, R19, R19 ;  /* 0x0000001313167221 */ /* 0x000fc60000000000 */
[----:B------:R-:W-:Y:S01]  /*1160*/  @P2 FSEL R22, R26, -1, P1 ;  /* 0xbf8000001a162808 */ /* 0x000fe20000800000 */
[----:B------:R-:W-:Y:S01]  /*1170*/  FMUL R26, R23, 1.4426950216293334961 ;  /* 0x3fb8aa3b171a7820 */ /* 0x000fe20000400000 */
[----:B------:R-:W-:-:S04]  /*1180*/  FSETP.GT.AND P1, PT, R3, RZ, PT ;  /* 0x000000ff0300720b */ /* 0x000fc80003f24000 */
[----:B------:R-:W-:Y:S01]  /*1190*/  FSEL R8, R3, R8, P1 ;  /* 0x0000000803087208 */ /* 0x000fe20000800000 */
[----:B------:R-:W1:Y:S01]  /*11a0*/  FRND R26, R26 ;  /* 0x0000001a001a7307 */ /* 0x000e620000201000 */
[----:B0-----:R-:W-:-:S04]  /*11b0*/  FADD R3, R24, -1 ;  /* 0xbf80000018037421 */ /* 0x001fc80000000000 */
[----:B------:R-:W-:Y:S01]  /*11c0*/  FFMA.FTZ R3, R24, R27, R3 ;  /* 0x0000001b18037223 */ /* 0x000fe20000010003 */
[C---:B------:R-:W-:Y:S01]  /*11d0*/  FADD.FTZ R24, |R23|.reuse, -RZ ;  /* 0x800000ff17187221 */ /* 0x040fe20000010200 */
[C---:B------:R-:W-:Y:S02]  /*11e0*/  FSETP.GEU.AND P4, PT, R18.reuse, -25, PT ;  /* 0xc1c800001200780b */ /* 0x040fe40003f8e000 */
[----:B------:R-:W-:Y:S02]  /*11f0*/  FSETP.GT.AND P1, PT, R18, 128, PT ;  /* 0x430000001200780b */ /* 0x000fe40003f24000 */
[----:B------:R-:W-:Y:S01]  /*1200*/  FSETP.GEU.AND P2, PT, R24, 0.40999999642372131348, PT ;  /* 0x3ed1eb851800780b */ /* 0x000fe20003f4e000 */
[----:B------:R-:W-:-:S03]  /*1210*/  FMUL R18, R23, 1.4426950216293334961 ;  /* 0x3fb8aa3b17127820 */ /* 0x000fc60000400000 */
[----:B-1----:R-:W-:-:S03]  /*1220*/  FSEL R24, R26, RZ, P2 ;  /* 0x000000ff1a187208 */ /* 0x002fc60001000000 */
[----:B------:R-:W0:Y:S02]  /*1230*/  FRND R18, R18 ;  /* 0x0000001200127307 */ /* 0x000e240000201000 */
[----:B------:R-:W-:-:S04]  /*1240*/  FFMA.FTZ R27, -R24, 0.693145751953125, R23 ;  /* 0x3f317200181b7823 */ /* 0x000fc80000010117 */
[----:B------:R-:W-:Y:S01]  /*1250*/  FFMA.FTZ R27, -R24, 1.428606765330187045e-06, R27 ;  /* 0x35bfbe8e181b7823 */ /* 0x000fe2000001011b */
[----:B------:R-:W-:-:S05]  /*1260*/  FADD.FTZ R24, |R23|, -RZ ;  /* 0x800000ff17187221 */ /* 0x000fca0000010200 */
[----:B------:R-:W-:Y:S01]  /*1270*/  FSETP.GEU.AND P2, PT, R24, 0.40999999642372131348, PT ;  /* 0x3ed1eb851800780b */ /* 0x000fe20003f4e000 */
[----:B------:R-:W-:-:S03]  /*1280*/  FFMA.FTZ R24, R27, R0, 0.0083824126049876213074 ;  /* 0x3c0956631b187423 */ /* 0x000fc60000010000 */
[----:B0-----:R-:W-:Y:S01]  /*1290*/  FSEL R0, R18, RZ, P2 ;  /* 0x000000ff12007208 */ /* 0x001fe20001000000 */
[----:B------:R-:W-:-:S03]  /*12a0*/  FFMA.FTZ R24, R27, R24, 0.041667830199003219604 ;  /* 0x3d2aabe31b187423 */ /* 0x000fc60000010018 */
[----:B------:R-:W-:Y:S01]  /*12b0*/  FSETP.NEU.AND P2, PT, R0, 128, PT ;  /* 0x430000000000780b */ /* 0x000fe20003f4d000 */
[----:B------:R-:W-:-:S03]  /*12c0*/  FFMA.FTZ R24, R27, R24, 0.16666397452354431152 ;  /* 0x3e2aa9f61b187423 */ /* 0x000fc60000010018 */
[----:B------:R-:W-:Y:S01]  /*12d0*/  FSEL R0, R0, 127, P2 ;  /* 0x42fe000000007808 */ /* 0x000fe20001000000 */
[----:B------:R-:W-:Y:S01]  /*12e0*/  FFMA.FTZ R18, R27, R24, 0.49999994039535522461 ;  /* 0x3efffffe1b127423 */ /* 0x000fe20000010018 */
[----:B------:R-:W-:Y:S02]  /*12f0*/  FSETP.NEU.AND P3, PT, R21, RZ, PT ;  /* 0x000000ff1500720b */ /* 0x000fe40003f6d000 */
[----:B------:R-:W0:Y:S01]  /*1300*/  MUFU.EX2 R24, R0 ;  /* 0x0000000000187308 */ /* 0x000e220000000800 */
[----:B------:R-:W-:Y:S01]  /*1310*/  @!P0 FADD R3, R3, R3 ;  /* 0x0000000303038221 */ /* 0x000fe20000000000 */
[----:B------:R-:W-:-:S04]  /*1320*/  FMUL R18, R27, R18 ;  /* 0x000000121b127220 */ /* 0x000fc80000400000 */
[----:B------:R-:W-:Y:S01]  /*1330*/  FSEL R3, R3, +INF , !P1 ;  /* 0x7f80000003037808 */ /* 0x000fe20004800000 */
[----:B------:R-:W-:Y:S01]  /*1340*/  FFMA.FTZ R27, R27, R18, R27 ;  /* 0x000000121b1b7223 */ /* 0x000fe2000001001b */
[----:B------:R-:W-:-:S03]  /*1350*/  FADD R18, R21, R21 ;  /* 0x0000001515127221 */ /* 0x000fc60000000000 */
[----:B------:R-:W-:Y:S01]  /*1360*/  @P3 FSEL R18, R3, -1, P4 ;  /* 0xbf80000003123808 */ /* 0x000fe20002000000 */
[----:B0-----:R-:W-:-:S04]  /*1370*/  FADD R3, R24, -1 ;  /* 0xbf80000018037421 */ /* 0x001fc80000000000 */
[----:B------:R-:W-:Y:S02]  /*1380*/  FFMA.FTZ R3, R24, R27, R3 ;  /* 0x0000001b18037223 */ /* 0x000fe40000010003 */
[----:B------:R-:W0:Y:S01]  /*1390*/  LDC.64 R26, c[0x0][0x218] ;  /* 0x00008600ff1a7b82 */ /* 0x000e220000000a00 */
[----:B------:R-:W-:Y:S01]  /*13a0*/  FSETP.NEU.AND P4, PT, R23, RZ, PT ;  /* 0x000000ff1700720b */ /* 0x000fe20003f8d000 */
[----:B------:R-:W-:Y:S01]  /*13b0*/  @!P2 FADD R3, R3, R3 ;  /* 0x000000030303a221 */ /* 0x000fe20000000000 */
[C---:B------:R-:W-:Y:S02]  /*13c0*/  FSETP.GT.AND P0, PT, R0.reuse, 128, PT ;  /* 0x430000000000780b */ /* 0x040fe40003f04000 */
[----:B------:R-:W-:Y:S02]  /*13d0*/  FSETP.GEU.AND P1, PT, R0, -25, PT ;  /* 0xc1c800000000780b */ /* 0x000fe40003f2e000 */
[----:B------:R-:W-:Y:S02]  /*13e0*/  FSEL R0, R3, +INF , !P0 ;  /* 0x7f80000003007808 */ /* 0x000fe40004000000 */
[----:B------:R-:W-:-:S02]  /*13f0*/  FSETP.GT.AND P2, PT, R21, RZ, PT ;  /* 0x000000ff1500720b */ /* 0x000fc40003f44000 */
[----:B------:R-:W-:Y:S02]  /*1400*/  FSEL R0, R0, -1, P1 ;  /* 0xbf80000000007808 */ /* 0x000fe40000800000 */
[----:B------:R-:W-:Y:S01]  /*1410*/  FSETP.GT.AND P1, PT, R19, RZ, PT ;  /* 0x000000ff1300720b */ /* 0x000fe20003f24000 */
[C---:B------:R-:W-:Y:S01]  /*1420*/  @!P4 FADD R0, R23.reuse, R23 ;  /* 0x000000171700c221 */ /* 0x040fe20000000000 */
[----:B------:R-:W-:Y:S02]  /*1430*/  FSETP.GT.AND P3, PT, R20, RZ, PT ;  /* 0x000000ff1400720b */ /* 0x000fe40003f64000 */
[----:B------:R-:W-:Y:S02]  /*1440*/  FSETP.GT.AND P0, PT, R23, RZ, PT ;  /* 0x000000ff1700720b */ /* 0x000fe40003f04000 */
[----:B------:R-:W-:Y:S02]  /*1450*/  FSEL R22, R19, R22, P1 ;  /* 0x0000001613167208 */ /* 0x000fe40000800000 */
[----:B------:R-:W-:-:S02]  /*1460*/  FSEL R21, R21, R18, P2 ;  /* 0x0000001215157208 */ /* 0x000fc40001000000 */
[----:B------:R-:W-:Y:S01]  /*1470*/  FSEL R20, R20, R25, P3 ;  /* 0x0000001914147208 */ /* 0x000fe20001800000 */
[----:B0-----:R-:W-:Y:S01]  /*1480*/  IMAD.WIDE R2, R2, 0x4, R26 ;  /* 0x0000000402027825 */ /* 0x001fe200078e021a */
[----:B------:R-:W-:Y:S01]  /*1490*/  FSEL R23, R23, R0, P0 ;  /* 0x0000000017177208 */ /* 0x000fe20000000000 */
[----:B------:R-:W-:Y:S04]  /*14a0*/  STG.E.128 desc[UR4][R16.64], R4 ;  /* 0x0000000410007986 */ /* 0x000fe8000c101d04 */
[----:B------:R-:W-:Y:S04]  /*14b0*/  STG.E.128 desc[UR4][R16.64+0x800], R12 ;  /* 0x0008000c10007986 */ /* 0x000fe8000c101d04 */
[----:B------:R-:W-:Y:S04]  /*14c0*/  STG.E.128 desc[UR4][R2.64], R8 ;  /* 0x0000000802007986 */ /* 0x000fe8000c101d04 */
[----:B------:R-:W-:Y:S01]  /*14d0*/  STG.E.128 desc[UR4][R2.64+0x800], R20 ;  /* 0x0008001402007986 */ /* 0x000fe2000c101d04 */
[----:B------:R-:W-:Y:S05]  /*14e0*/  EXIT ;  /* 0x000000000000794d */ /* 0x000fea0003800000 */
.L_x_0:
[----:B------:R-:W-:-:S00]  /*14f0*/  BRA `(.L_x_0) ;  /* 0xfffffffc00fc7947 */ /* 0x000fc0000383ffff */
[----:B------:R-:W-:-:S00]  /*1500*/  NOP ;  /* 0x0000000000007918 */ /* 0x000fc00000000000 */
[----:B------:R-:W-:-:S00]  /*1510*/  NOP ;  /* 0x0000000000007918 */ /* 0x000fc00000000000 */
[----:B------:R-:W-:-:S00]  /*1520*/  NOP ;  /* 0x0000000000007918 */ /* 0x000fc00000000000 */
[----:B------:R-:W-:-:S00]  /*1530*/  NOP ;  /* 0x0000000000007918 */ /* 0x000fc00000000000 */
[----:B------:R-:W-:-:S00]  /*1540*/  NOP ;  /* 0x0000000000007918 */ /* 0x000fc00000000000 */
[----:B------:R-:W-:-:S00]  /*1550*/  NOP ;  /* 0x0000000000007918 */ /* 0x000fc00000000000 */
[----:B------:R-:W-:-:S00]  /*1560*/  NOP ;  /* 0x0000000000007918 */ /* 0x000fc00000000000 */
[----:B------:R-:W-:-:S00]  /*1570*/  NOP ;  /* 0x0000000000007918 */ /* 0x000fc00000000000 */
.L_x_1:


//--------------------- .nv.global.init           --------------------------
	.section	.nv.global.init,"aw",@progbits
.nv.global.init:
	.type		_$_str,@object
	.size		_$_str,(_$_str_$_2 - _$_str)
_$_str:
        /*0000*/ 	.byte	0x5f, 0x5f, 0x43, 0x55, 0x44, 0x41, 0x5f, 0x46, 0x54, 0x5a, 0x00
	.type		_$_str_$_2,@object
	.size		_$_str_$_2,(.L_1 - _$_str_$_2)
_$_str_$_2:
        /*000b*/ 	.byte	0x5f, 0x5f, 0x43, 0x55, 0x44, 0x41, 0x5f, 0x50, 0x52, 0x45, 0x43, 0x5f, 0x53, 0x51, 0x52, 0x54
        /*001b*/ 	.byte	0x00
.L_1:


//--------------------- .nv.constant0.triton_poi_fused__native_batch_norm_legit_no_training_convolution_elu_9 --------------------------
	.section	.nv.constant0.triton_poi_fused__native_batch_norm_legit_no_training_convolution_elu_9,"a",@progbits
	.sectionflags	@""
	.align	4
.nv.constant0.triton_poi_fused__native_batch_norm_legit_no_training_convolution_elu_9:
	.zero		588
